	.headerflags	@"EF_CUDA_TEXMODE_UNIFIED EF_CUDA_64BIT_ADDRESS EF_CUDA_ACCELERATORS EF_CUDA_SM90 EF_CUDA_VIRTUAL_SM(EF_CUDA_SM90)"
	.elftype	@"ET_EXEC"


//--------------------- .nv.info                  --------------------------
	.section	.nv.info,"",@"SHT_CUDA_INFO"
	.align	4


	//----- nvinfo : EIATTR_REGCOUNT
	.align		4
        /*0000*/ 	.byte	0x04, 0x2f
        /*0002*/ 	.short	(.L_3 - .L_2)
	.align		4
.L_2:
        /*0004*/ 	.word	index@(triton_poi_fused__native_batch_norm_legit_no_training__prelu_kernel_add_8)
        /*0008*/ 	.word	0x00000018


	//----- nvinfo : EIATTR_MIN_STACK_SIZE
	.align		4
.L_3:
        /*000c*/ 	.byte	0x04, 0x12
        /*000e*/ 	.short	(.L_5 - .L_4)
	.align		4
.L_4:
        /*0010*/ 	.word	index@(triton_poi_fused__native_batch_norm_legit_no_training__prelu_kernel_add_8)
        /*0014*/ 	.word	0x00000000


	//----- nvinfo : EIATTR_FRAME_SIZE
	.align		4
.L_5:
        /*0018*/ 	.byte	0x04, 0x11
        /*001a*/ 	.short	(.L_7 - .L_6)
	.align		4
.L_6:
        /*001c*/ 	.word	index@(triton_poi_fused__native_batch_norm_legit_no_training__prelu_kernel_add_8)
        /*0020*/ 	.word	0x00000000


	//----- nvinfo : EIATTR_MIN_STACK_SIZE
	.align		4
.L_7:
        /*0024*/ 	.byte	0x04, 0x12
        /*0026*/ 	.short	(.L_9 - .L_8)
	.align		4
.L_8:
        /*0028*/ 	.word	index@(triton_poi_fused__native_batch_norm_legit_no_training__prelu_kernel_add_8)
        /*002c*/ 	.word	0x00000000
.L_9:


//--------------------- .nv.info.triton_poi_fused__native_batch_norm_legit_no_training__prelu_kernel_add_8 --------------------------
	.section	.nv.info.triton_poi_fused__native_batch_norm_legit_no_training__prelu_kernel_add_8,"",@"SHT_CUDA_INFO"
	.sectionflags	@""
	.align	4


	//----- nvinfo : EIATTR_CUDA_API_VERSION
	.align		4
        /*0000*/ 	.byte	0x04, 0x37
        /*0002*/ 	.short	(.L_11 - .L_10)
.L_10:
        /*0004*/ 	.word	0x0000007c


	//----- nvinfo : EIATTR_KPARAM_INFO
	.align		4
.L_11:
        /*0008*/ 	.byte	0x04, 0x17
        /*000a*/ 	.short	(.L_13 - .L_12)
.L_12:
        /*000c*/ 	.word	0x00000000
        /*0010*/ 	.short	0x0008
        /*0012*/ 	.short	0x0040
        /*0014*/ 	.byte	0x00, 0xf0, 0x11, 0x00


	//----- nvinfo : EIATTR_KPARAM_INFO
	.align		4
.L_13:
        /*0018*/ 	.byte	0x04, 0x17
        /*001a*/ 	.short	(.L_15 - .L_14)
.L_14:
        /*001c*/ 	.word	0x00000000
        /*0020*/ 	.short	0x0007
        /*0022*/ 	.short	0x0038
        /*0024*/ 	.byte	0x00, 0xf4, 0x21, 0x00


	//----- nvinfo : EIATTR_KPARAM_INFO
	.align		4
.L_15:
        /*0028*/ 	.byte	0x04, 0x17
        /*002a*/ 	.short	(.L_17 - .L_16)
.L_16:
        /*002c*/ 	.word	0x00000000
        /*0030*/ 	.short	0x0006
        /*0032*/ 	.short	0x0030
        /*0034*/ 	.byte	0x00, 0xf4, 0x21, 0x00


	//----- nvinfo : EIATTR_KPARAM_INFO
	.align		4
.L_17:
        /*0038*/ 	.byte	0x04, 0x17
        /*003a*/ 	.short	(.L_19 - .L_18)
.L_18:
        /*003c*/ 	.word	0x00000000
        /*0040*/ 	.short	0x0005
        /*0042*/ 	.short	0x0028
        /*0044*/ 	.byte	0x00, 0xf4, 0x21, 0x00


	//----- nvinfo : EIATTR_KPARAM_INFO
	.align		4
.L_19:
        /*0048*/ 	.byte	0x04, 0x17
        /*004a*/ 	.short	(.L_21 - .L_20)
.L_20:
        /*004c*/ 	.word	0x00000000
        /*0050*/ 	.short	0x0004
        /*0052*/ 	.short	0x0020
        /*0054*/ 	.byte	0x00, 0xf4, 0x21, 0x00


	//----- nvinfo : EIATTR_KPARAM_INFO
	.align		4
.L_21:
        /*0058*/ 	.byte	0x04, 0x17
        /*005a*/ 	.short	(.L_23 - .L_22)
.L_22:
        /*005c*/ 	.word	0x00000000
        /*0060*/ 	.short	0x0003
        /*0062*/ 	.short	0x0018
        /*0064*/ 	.byte	0x00, 0xf4, 0x21, 0x00


	//----- nvinfo : EIATTR_KPARAM_INFO
	.align		4
.L_23:
        /*0068*/ 	.byte	0x04, 0x17
        /*006a*/ 	.short	(.L_25 - .L_24)
.L_24:
        /*006c*/ 	.word	0x00000000
        /*0070*/ 	.short	0x0002
        /*0072*/ 	.short	0x0010
        /*0074*/ 	.byte	0x00, 0xf4, 0x21, 0x00


	//----- nvinfo : EIATTR_KPARAM_INFO
	.align		4
.L_25:
        /*0078*/ 	.byte	0x04, 0x17
        /*007a*/ 	.short	(.L_27 - .L_26)
.L_26:
        /*007c*/ 	.word	0x00000000
        /*0080*/ 	.short	0x0001
        /*0082*/ 	.short	0x0008
        /*0084*/ 	.byte	0x00, 0xf4, 0x21, 0x00


	//----- nvinfo : EIATTR_KPARAM_INFO
	.align		4
.L_27:
        /*0088*/ 	.byte	0x04, 0x17
        /*008a*/ 	.short	(.L_29 - .L_28)
.L_28:
        /*008c*/ 	.word	0x00000000
        /*0090*/ 	.short	0x0000
        /*0092*/ 	.short	0x0000
        /*0094*/ 	.byte	0x00, 0xf4, 0x21, 0x00


	//----- nvinfo : EIATTR_SPARSE_MMA_MASK
	.align		4
.L_29:
        /*0098*/ 	.byte	0x03, 0x50
        /*009a*/ 	.short	0x0000


	//----- nvinfo : EIATTR_MAXREG_COUNT
	.align		4
        /*009c*/ 	.byte	0x03, 0x1b
        /*009e*/ 	.short	0x00ff


	//----- nvinfo : EIATTR_EXIT_INSTR_OFFSETS
	.align		4
        /*00a0*/ 	.byte	0x04, 0x1c
        /*00a2*/ 	.short	(.L_31 - .L_30)


	//   ....[0]....
.L_30:
        /*00a4*/ 	.word	0x00000490


	//----- nvinfo : EIATTR_REQNTID
	.align		4
.L_31:
        /*00a8*/ 	.byte	0x04, 0x10
        /*00aa*/ 	.short	(.L_33 - .L_32)
.L_32:
        /*00ac*/ 	.word	0x00000080
        /*00b0*/ 	.word	0x00000001
        /*00b4*/ 	.word	0x00000001


	//----- nvinfo : EIATTR_CBANK_PARAM_SIZE
	.align		4
.L_33:
        /*00b8*/ 	.byte	0x03, 0x19
        /*00ba*/ 	.short	0x0044


	//----- nvinfo : EIATTR_PARAM_CBANK
	.align		4
        /*00bc*/ 	.byte	0x04, 0x0a
        /*00be*/ 	.short	(.L_35 - .L_34)
	.align		4
.L_34:
        /*00c0*/ 	.word	index@(.nv.constant0.triton_poi_fused__native_batch_norm_legit_no_training__prelu_kernel_add_8)
        /*00c4*/ 	.short	0x0210
        /*00c6*/ 	.short	0x0044


	//----- nvinfo : EIATTR_SW_WAR
	.align		4
.L_35:
        /*00c8*/ 	.byte	0x04, 0x36
        /*00ca*/ 	.short	(.L_37 - .L_36)
.L_36:
        /*00cc*/ 	.word	0x00000008
.L_37:


//--------------------- .nv.callgraph             --------------------------
	.section	.nv.callgraph,"",@"SHT_CUDA_CALLGRAPH"
	.align	4
	.sectionentsize	8
	.align		4
        /*0000*/ 	.word	0x00000000
	.align		4
        /*0004*/ 	.word	0xffffffff
	.align		4
        /*0008*/ 	.word	0x00000000
	.align		4
        /*000c*/ 	.word	0xfffffffe
	.align		4
        /*0010*/ 	.word	0x00000000
	.align		4
        /*0014*/ 	.word	0xfffffffd
	.align		4
        /*0018*/ 	.word	0x00000000
	.align		4
        /*001c*/ 	.word	0xfffffffc


//--------------------- .nv.constant4             --------------------------
	.section	.nv.constant4,"a",@progbits
	.align	8
	.align		8
.nv.constant4:
        /*0000*/ 	.dword	_$_str
	.align		8
        /*0008*/ 	.dword	_$_str_$_2


//--------------------- .text.triton_poi_fused__native_batch_norm_legit_no_training__prelu_kernel_add_8 --------------------------
	.section	.text.triton_poi_fused__native_batch_norm_legit_no_training__prelu_kernel_add_8,"ax",@progbits
	.align	128
        .global         triton_poi_fused__native_batch_norm_legit_no_training__prelu_kernel_add_8
        .type           triton_poi_fused__native_batch_norm_legit_no_training__prelu_kernel_add_8,@function
        .size           triton_poi_fused__native_batch_norm_legit_no_training__prelu_kernel_add_8,(.L_x_1 - triton_poi_fused__native_batch_norm_legit_no_training__prelu_kernel_add_8)
        .other          triton_poi_fused__native_batch_norm_legit_no_training__prelu_kernel_add_8,@"STO_CUDA_ENTRY STV_DEFAULT"
triton_poi_fused__native_batch_norm_legit_no_training__prelu_kernel_add_8:
.text.triton_poi_fused__native_batch_norm_legit_no_training__prelu_kernel_add_8:
[----:B------:R-:W-:Y:S01]  /*0000*/  LDC R1, c[0x0][0x28] ;  /* 0x00000a00ff017b82 */ /* 0x000fe20000000800 */
[----:B------:R-:W1:Y:S07]  /*0010*/  S2R R0, SR_TID.X ;  /* 0x0000000000007919 */ /* 0x000e6e0000002100 */
[----:B------:R-:W2:Y:S01]  /*0020*/  LDC.64 R14, c[0x0][0x230] ;  /* 0x00008c00ff0e7b82 */ /* 0x000ea20000000a00 */
[----:B------:R-:W-:Y:S01]  /*0030*/  ULDC.64 UR4, c[0x0][0x208] ;  /* 0x0000820000047ab9 */ /* 0x000fe20000000a00 */
[----:B------:R-:W3:Y:S06]  /*0040*/  S2R R5, SR_CTAID.X ;  /* 0x0000000000057919 */ /* 0x000eec0000002500 */
[----:B------:R-:W4:Y:S08]  /*0050*/  LDC.64 R18, c[0x0][0x228] ;  /* 0x00008a00ff127b82 */ /* 0x000f300000000a00 */
[----:B------:R-:W5:Y:S08]  /*0060*/  LDC.64 R10, c[0x0][0x240] ;  /* 0x00009000ff0a7b82 */ /* 0x000f700000000a00 */
[----:B------:R-:W4:Y:S01]  /*0070*/  LDC.64 R20, c[0x0][0x238] ;  /* 0x00008e00ff147b82 */ /* 0x000f220000000a00 */
[----:B-1----:R-:W-:-:S07]  /*0080*/  SHF.L.U32 R0, R0, 0x2, RZ ;  /* 0x0000000200007819 */ /* 0x002fce00000006ff */
[----:B------:R-:W1:Y:S01]  /*0090*/  LDC.64 R8, c[0x0][0x218] ;  /* 0x00008600ff087b82 */ /* 0x000e620000000a00 */
[----:B---3--:R-:W-:Y:S02]  /*00a0*/  SHF.R.S32.HI R3, RZ, 0x16, R5 ;  /* 0x00000016ff037819 */ /* 0x008fe40000011405 */
[----:B------:R-:W-:Y:S02]  /*00b0*/  LOP3.LUT R0, R0, 0x1fc, RZ, 0xc0, !PT ;  /* 0x000001fc00007812 */ /* 0x000fe400078ec0ff */
[----:B------:R-:W-:Y:S02]  /*00c0*/  SGXT R3, R3, 0x1 ;  /* 0x000000010303781a */ /* 0x000fe40000000200 */
[----:B------:R-:W-:Y:S02]  /*00d0*/  LEA R0, R5, R0, 0x9 ;  /* 0x0000000005007211 */ /* 0x000fe400078e48ff */
[----:B------:R-:W3:Y:S02]  /*00e0*/  LDC.64 R4, c[0x0][0x220] ;  /* 0x00008800ff047b82 */ /* 0x000ee40000000a00 */
[----:B------:R-:W-:-:S04]  /*00f0*/  LEA.HI R3, R3, R0, RZ, 0x8 ;  /* 0x0000000003037211 */ /* 0x000fc800078f40ff */
[----:B------:R-:W-:-:S04]  /*0100*/  SHF.R.S32.HI R3, RZ, 0x8, R3 ;  /* 0x00000008ff037819 */ /* 0x000fc80000011403 */
[----:B------:R-:W-:-:S04]  /*0110*/  LEA.HI R2, R3, R3, RZ, 0x6 ;  /* 0x0000000303027211 */ /* 0x000fc800078f30ff */
[----:B------:R-:W-:-:S04]  /*0120*/  LOP3.LUT R2, R2, 0xffffffc0, RZ, 0xc0, !PT ;  /* 0xffffffc002027812 */ /* 0x000fc800078ec0ff */
[----:B------:R-:W-:Y:S02]  /*0130*/  IADD3 R13, R3, -R2, RZ ;  /* 0x80000002030d7210 */ /* 0x000fe40007ffe0ff */
[----:B------:R-:W1:Y:S03]  /*0140*/  LDC.64 R2, c[0x0][0x248] ;  /* 0x00009200ff027b82 */ /* 0x000e660000000a00 */
[----:B--2---:R-:W-:-:S06]  /*0150*/  IMAD.WIDE R14, R13, 0x4, R14 ;  /* 0x000000040d0e7825 */ /* 0x004fcc00078e020e */
[----:B------:R-:W2:Y:S01]  /*0160*/  LDG.E.EL R14, desc[UR4][R14.64] ;  /* 0x000000040e0e7981 */ /* 0x000ea2000c2e1900 */
[----:B---3--:R-:W-:-:S04]  /*0170*/  IMAD.WIDE R4, R0, 0x4, R4 ;  /* 0x0000000400047825 */ /* 0x008fc800078e0204 */
[C---:B----4-:R-:W-:Y:S02]  /*0180*/  IMAD.WIDE R18, R13.reuse, 0x4, R18 ;  /* 0x000000040d127825 */ /* 0x050fe400078e0212 */
[----:B------:R-:W3:Y:S04]  /*0190*/  LDG.E.128 R4, desc[UR4][R4.64] ;  /* 0x0000000404047981 */ /* 0x000ee8000c1e1d00 */
[----:B------:R-:W3:Y:S01]  /*01a0*/  LDG.E.EL R12, desc[UR4][R18.64] ;  /* 0x00000004120c7981 */ /* 0x000ee2000c2e1900 */
[----:B-----5:R-:W-:-:S04]  /*01b0*/  IMAD.WIDE R16, R13, 0x4, R10 ;  /* 0x000000040d107825 */ /* 0x020fc800078e020a */
[C---:B0-----:R-:W-:Y:S02]  /*01c0*/  IMAD.WIDE R20, R13.reuse, 0x4, R20 ;  /* 0x000000040d147825 */ /* 0x041fe400078e0214 */
[----:B------:R0:W4:Y:S02]  /*01d0*/  LDG.E.EL R16, desc[UR4][R16.64] ;  /* 0x0000000410107981 */ /* 0x000124000c2e1900 */
[----:B-1----:R-:W-:Y:S02]  /*01e0*/  IMAD.WIDE R8, R0, 0x4, R8 ;  /* 0x0000000400087825 */ /* 0x002fe400078e0208 */
[----:B------:R-:W4:Y:S04]  /*01f0*/  LDG.E.EL R15, desc[UR4][R20.64] ;  /* 0x00000004140f7981 */ /* 0x000f28000c2e1900 */
[----:B------:R-:W5:Y:S01]  /*0200*/  LDG.E.128 R8, desc[UR4][R8.64] ;  /* 0x0000000408087981 */ /* 0x000f62000c1e1d00 */
[----:B------:R-:W-:-:S05]  /*0210*/  IMAD.WIDE R2, R13, 0x4, R2 ;  /* 0x000000040d027825 */ /* 0x000fca00078e0202 */
[----:B------:R1:W4:Y:S01]  /*0220*/  LDG.E.EL R13, desc[UR4][R2.64] ;  /* 0x00000004020d7981 */ /* 0x000322000c2e1900 */
[----:B0-----:R-:W-:Y:S01]  /*0230*/  HFMA2.MMA R17, -RZ, RZ, 1.625, 0 ;  /* 0x3e800000ff117435 */ /* 0x001fe200000001ff */
[----:B-1----:R-:W0:Y:S02]  /*0240*/  LDC.64 R2, c[0x0][0x210] ;  /* 0x00008400ff027b82 */ /* 0x002e240000000a00 */
[----:B0-----:R-:W-:-:S04]  /*0250*/  IMAD.WIDE R2, R0, 0x4, R2 ;  /* 0x0000000400027825 */ /* 0x001fc800078e0202 */
[----:B--2---:R-:W-:-:S04]  /*0260*/  FADD R14, R14, 9.9999997473787516356e-06 ;  /* 0x3727c5ac0e0e7421 */ /* 0x004fc80000000000 */
[----:B------:R-:W0:Y:S02]  /*0270*/  MUFU.SQRT R18, R14 ;  /* 0x0000000e00127308 */ /* 0x000e240000002000 */
[C---:B0-----:R-:W-:Y:S02]  /*0280*/  FSETP.GT.AND P0, PT, R18.reuse, 8.50705917302346158658e+37, PT ;  /* 0x7e8000001200780b */ /* 0x041fe40003f04000 */
[----:B------:R-:W-:-:S11]  /*0290*/  FSETP.GEU.AND P1, PT, R18, 1.175494350822287508e-38, PT ;  /* 0x008000001200780b */ /* 0x000fd60003f2e000 */
[----:B------:R-:W-:-:S04]  /*02a0*/  @P0 FMUL R18, R18, 0.25 ;  /* 0x3e80000012120820 */ /* 0x000fc80000400000 */
[----:B------:R-:W-:-:S06]  /*02b0*/  @!P1 FMUL R18, R18, 16777216 ;  /* 0x4b80000012129820 */ /* 0x000fcc0000400000 */
[----:B------:R-:W0:Y:S01]  /*02c0*/  MUFU.RCP R18, R18 ;  /* 0x0000001200127308 */ /* 0x000e220000001000 */
[----:B------:R-:W-:Y:S01]  /*02d0*/  FSEL R17, R17, 1, P0 ;  /* 0x3f80000011117808 */ /* 0x000fe20000000000 */
[----:B---3--:R-:W-:-:S04]  /*02e0*/  FADD R14, R4, -R12 ;  /* 0x8000000c040e7221 */ /* 0x008fc80000000000 */
[----:B------:R-:W-:Y:S01]  /*02f0*/  @!P1 FMUL R17, R17, 16777216 ;  /* 0x4b80000011119820 */ /* 0x000fe20000400000 */
[--C-:B------:R-:W-:Y:S01]  /*0300*/  FADD R4, R5, -R12.reuse ;  /* 0x8000000c05047221 */ /* 0x100fe20000000000 */
[--C-:B------:R-:W-:Y:S01]  /*0310*/  FADD R6, R6, -R12.reuse ;  /* 0x8000000c06067221 */ /* 0x100fe20000000000 */
[----:B------:R-:W-:Y:S01]  /*0320*/  FADD R12, R7, -R12 ;  /* 0x8000000c070c7221 */ /* 0x000fe20000000000 */
[----:B0-----:R-:W-:-:S04]  /*0330*/  FMUL R17, R18, R17 ;  /* 0x0000001112117220 */ /* 0x001fc80000400000 */
[C---:B------:R-:W-:Y:S01]  /*0340*/  FMUL R14, R17.reuse, R14 ;  /* 0x0000000e110e7220 */ /* 0x040fe20000400000 */
[C---:B------:R-:W-:Y:S01]  /*0350*/  FMUL R5, R17.reuse, R4 ;  /* 0x0000000411057220 */ /* 0x040fe20000400000 */
[C---:B------:R-:W-:Y:S01]  /*0360*/  FMUL R7, R17.reuse, R6 ;  /* 0x0000000611077220 */ /* 0x040fe20000400000 */
[----:B------:R-:W-:Y:S01]  /*0370*/  FMUL R17, R17, R12 ;  /* 0x0000000c11117220 */ /* 0x000fe20000400000 */
[C-C-:B----4-:R-:W-:Y:S01]  /*0380*/  FFMA R19, R15.reuse, R14, R16.reuse ;  /* 0x0000000e0f137223 */ /* 0x150fe20000000010 */
[C-C-:B------:R-:W-:Y:S01]  /*0390*/  FFMA R4, R15.reuse, R5, R16.reuse ;  /* 0x000000050f047223 */ /* 0x140fe20000000010 */
[C-C-:B------:R-:W-:Y:S01]  /*03a0*/  FFMA R7, R15.reuse, R7, R16.reuse ;  /* 0x000000070f077223 */ /* 0x140fe20000000010 */
[----:B------:R-:W-:Y:S02]  /*03b0*/  FFMA R16, R15, R17, R16 ;  /* 0x000000110f107223 */ /* 0x000fe40000000010 */
[----:B-----5:R-:W-:Y:S02]  /*03c0*/  FSETP.GT.AND P3, PT, R19, -R8, PT ;  /* 0x800000081300720b */ /* 0x020fe40003f64000 */
[----:B------:R-:W-:-:S02]  /*03d0*/  FSETP.GT.AND P2, PT, R4, -R9, PT ;  /* 0x800000090400720b */ /* 0x000fc40003f44000 */
[----:B------:R-:W-:Y:S02]  /*03e0*/  FSETP.GT.AND P1, PT, R7, -R10, PT ;  /* 0x8000000a0700720b */ /* 0x000fe40003f24000 */
[----:B------:R-:W-:Y:S01]  /*03f0*/  FSETP.GT.AND P0, PT, R16, -R11, PT ;  /* 0x8000000b1000720b */ /* 0x000fe20003f04000 */
[----:B------:R-:W-:Y:S01]  /*0400*/  FADD R8, R8, R19 ;  /* 0x0000001308087221 */ /* 0x000fe20000000000 */
[----:B------:R-:W-:Y:S01]  /*0410*/  FADD R9, R9, R4 ;  /* 0x0000000409097221 */ /* 0x000fe20000000000 */
[----:B------:R-:W-:Y:S01]  /*0420*/  FADD R11, R11, R16 ;  /* 0x000000100b0b7221 */ /* 0x000fe20000000000 */
[----:B------:R-:W-:-:S03]  /*0430*/  FADD R10, R10, R7 ;  /* 0x000000070a0a7221 */ /* 0x000fc60000000000 */
[C---:B------:R-:W-:Y:S02]  /*0440*/  @!P3 FMUL R8, R13.reuse, R8 ;  /* 0x000000080d08b220 */ /* 0x040fe40000400000 */
[C---:B------:R-:W-:Y:S02]  /*0450*/  @!P2 FMUL R9, R13.reuse, R9 ;  /* 0x000000090d09a220 */ /* 0x040fe40000400000 */
[C---:B------:R-:W-:Y:S02]  /*0460*/  @!P1 FMUL R10, R13.reuse, R10 ;  /* 0x0000000a0d0a9220 */ /* 0x040fe40000400000 */
[----:B------:R-:W-:-:S05]  /*0470*/  @!P0 FMUL R11, R13, R11 ;  /* 0x0000000b0d0b8220 */ /* 0x000fca0000400000 */
[----:B------:R-:W-:Y:S01]  /*0480*/  STG.E.128 desc[UR4][R2.64], R8 ;  /* 0x0000000802007986 */ /* 0x000fe2000c101d04 */
[----:B------:R-:W-:Y:S05]  /*0490*/  EXIT ;  /* 0x000000000000794d */ /* 0x000fea0003800000 */
.L_x_0:
[----:B------:R-:W-:-:S00]  /*04a0*/  BRA `(.L_x_0) ;  /* 0xfffffffc00fc7947 */ /* 0x000fc0000383ffff */
[----:B------:R-:W-:-:S00]  /*04b0*/  NOP ;  /* 0x0000000000007918 */ /* 0x000fc00000000000 */
        /* <DEDUP_REMOVED lines=12> */
.L_x_1:


//--------------------- .nv.global.init           --------------------------
	.section	.nv.global.init,"aw",@progbits
.nv.global.init:
	.type		_$_str,@object
	.size		_$_str,(_$_str_$_2 - _$_str)
_$_str:
        /*0000*/ 	.byte	0x5f, 0x5f, 0x43, 0x55, 0x44, 0x41, 0x5f, 0x46, 0x54, 0x5a, 0x00
	.type		_$_str_$_2,@object
	.size		_$_str_$_2,(.L_1 - _$_str_$_2)
_$_str_$_2:
        /*000b*/ 	.byte	0x5f, 0x5f, 0x43, 0x55, 0x44, 0x41, 0x5f, 0x50, 0x52, 0x45, 0x43, 0x5f, 0x53, 0x51, 0x52, 0x54
        /*001b*/ 	.byte	0x00
.L_1:


//--------------------- .nv.constant0.triton_poi_fused__native_batch_norm_legit_no_training__prelu_kernel_add_8 --------------------------
	.section	.nv.constant0.triton_poi_fused__native_batch_norm_legit_no_training__prelu_kernel_add_8,"a",@progbits
	.sectionflags	@""
	.align	4
.nv.constant0.triton_poi_fused__native_batch_norm_legit_no_training__prelu_kernel_add_8:
	.zero		596
